//
// Generated by NVIDIA NVVM Compiler
//
// Compiler Build ID: CL-36424714
// Cuda compilation tools, release 13.0, V13.0.88
// Based on NVVM 20.0.0
//

.version 9.0
.target sm_100
.address_size 64

	// .globl	_Z17updateTemperaturePKdPdi
.extern .shared .align 16 .b8 shared_array[];

.visible .entry _Z17updateTemperaturePKdPdi(
	.param .u64 .ptr .align 1 _Z17updateTemperaturePKdPdi_param_0,
	.param .u64 .ptr .align 1 _Z17updateTemperaturePKdPdi_param_1,
	.param .u32 _Z17updateTemperaturePKdPdi_param_2
)
{
	.reg .pred 	%p<7>;
	.reg .b32 	%r<17>;
	.reg .b64 	%rd<14>;
	.reg .b64 	%fd<9>;

	ld.param.u64 	%rd1, [_Z17updateTemperaturePKdPdi_param_0];
	ld.param.u64 	%rd2, [_Z17updateTemperaturePKdPdi_param_1];
	ld.param.u32 	%r3, [_Z17updateTemperaturePKdPdi_param_2];
	mov.u32 	%r4, %ctaid.x;
	mov.u32 	%r5, %ntid.x;
	mov.u32 	%r6, %tid.x;
	mad.lo.s32 	%r1, %r4, %r5, %r6;
	mov.u32 	%r7, %ctaid.y;
	mov.u32 	%r8, %ntid.y;
	mov.u32 	%r9, %tid.y;
	mad.lo.s32 	%r2, %r7, %r8, %r9;
	setp.eq.s32 	%p1, %r2, 0;
	setp.gt.s32 	%p2, %r2, %r3;
	or.pred  	%p3, %p1, %p2;
	@%p3 bra 	$L__BB0_3;
	setp.lt.s32 	%p4, %r1, 1;
	setp.gt.s32 	%p5, %r1, %r3;
	or.pred  	%p6, %p4, %p5;
	@%p6 bra 	$L__BB0_3;
	cvta.to.global.u64 	%rd3, %rd1;
	add.s32 	%r10, %r3, 2;
	mad.lo.s32 	%r11, %r10, %r2, %r10;
	add.s32 	%r12, %r11, %r1;
	mul.wide.u32 	%rd4, %r12, 8;
	add.s64 	%rd5, %rd3, %rd4;
	ld.global.f64 	%fd1, [%rd5];
	add.s32 	%r13, %r2, -1;
	mad.lo.s32 	%r14, %r10, %r13, %r1;
	mul.wide.u32 	%rd6, %r14, 8;
	add.s64 	%rd7, %rd3, %rd6;
	ld.global.f64 	%fd2, [%rd7];
	add.f64 	%fd3, %fd1, %fd2;
	add.s32 	%r15, %r14, %r10;
	add.s32 	%r16, %r15, -1;
	mul.wide.u32 	%rd8, %r16, 8;
	add.s64 	%rd9, %rd3, %rd8;
	ld.global.f64 	%fd4, [%rd9];
	add.f64 	%fd5, %fd3, %fd4;
	mul.wide.u32 	%rd10, %r15, 8;
	add.s64 	%rd11, %rd3, %rd10;
	ld.global.f64 	%fd6, [%rd11+8];
	add.f64 	%fd7, %fd5, %fd6;
	mul.f64 	%fd8, %fd7, 0d3FD0000000000000;
	cvta.to.global.u64 	%rd12, %rd2;
	add.s64 	%rd13, %rd12, %rd10;
	st.global.f64 	[%rd13], %fd8;
$L__BB0_3:
	ret;

}
	// .globl	_Z11updateErrorPKdPdidS1_
.visible .entry _Z11updateErrorPKdPdidS1_(
	.param .u64 .ptr .align 1 _Z11updateErrorPKdPdidS1__param_0,
	.param .u64 .ptr .align 1 _Z11updateErrorPKdPdidS1__param_1,
	.param .u32 _Z11updateErrorPKdPdidS1__param_2,
	.param .f64 _Z11updateErrorPKdPdidS1__param_3,
	.param .u64 .ptr .align 1 _Z11updateErrorPKdPdidS1__param_4
)
{
	.reg .pred 	%p<8>;
	.reg .b32 	%r<18>;
	.reg .b64 	%rd<18>;
	.reg .b64 	%fd<13>;

	ld.param.u64 	%rd1, [_Z11updateErrorPKdPdidS1__param_0];
	ld.param.u64 	%rd2, [_Z11updateErrorPKdPdidS1__param_1];
	ld.param.u32 	%r3, [_Z11updateErrorPKdPdidS1__param_2];
	ld.param.f64 	%fd1, [_Z11updateErrorPKdPdidS1__param_3];
	ld.param.u64 	%rd3, [_Z11updateErrorPKdPdidS1__param_4];
	mov.u32 	%r4, %ctaid.x;
	mov.u32 	%r5, %ntid.x;
	mov.u32 	%r6, %tid.x;
	mad.lo.s32 	%r1, %r4, %r5, %r6;
	mov.u32 	%r7, %ctaid.y;
	mov.u32 	%r8, %ntid.y;
	mov.u32 	%r9, %tid.y;
	mad.lo.s32 	%r2, %r7, %r8, %r9;
	setp.eq.s32 	%p1, %r2, 0;
	setp.gt.s32 	%p2, %r2, %r3;
	or.pred  	%p3, %p1, %p2;
	@%p3 bra 	$L__BB1_3;
	setp.lt.s32 	%p4, %r1, 1;
	setp.gt.s32 	%p5, %r1, %r3;
	or.pred  	%p6, %p4, %p5;
	@%p6 bra 	$L__BB1_3;
	cvta.to.global.u64 	%rd4, %rd1;
	add.s32 	%r10, %r3, 2;
	mad.lo.s32 	%r11, %r10, %r2, %r10;
	add.s32 	%r12, %r11, %r1;
	mul.wide.u32 	%rd5, %r12, 8;
	add.s64 	%rd6, %rd4, %rd5;
	ld.global.f64 	%fd2, [%rd6];
	add.s32 	%r13, %r2, -1;
	mad.lo.s32 	%r14, %r10, %r13, %r1;
	mul.wide.u32 	%rd7, %r14, 8;
	add.s64 	%rd8, %rd4, %rd7;
	ld.global.f64 	%fd3, [%rd8];
	add.f64 	%fd4, %fd2, %fd3;
	add.s32 	%r15, %r14, %r10;
	add.s32 	%r16, %r15, -1;
	mul.wide.u32 	%rd9, %r16, 8;
	add.s64 	%rd10, %rd4, %rd9;
	ld.global.f64 	%fd5, [%rd10];
	add.f64 	%fd6, %fd4, %fd5;
	mul.wide.u32 	%rd11, %r15, 8;
	add.s64 	%rd12, %rd4, %rd11;
	ld.global.f64 	%fd7, [%rd12+8];
	add.f64 	%fd8, %fd6, %fd7;
	mul.f64 	%fd9, %fd8, 0d3FD0000000000000;
	cvta.to.global.u64 	%rd13, %rd2;
	add.s64 	%rd14, %rd13, %rd11;
	st.global.f64 	[%rd14], %fd9;
	ld.global.f64 	%fd10, [%rd12];
	sub.f64 	%fd11, %fd9, %fd10;
	setp.gt.f64 	%p7, %fd11, %fd1;
	selp.f64 	%fd12, %fd11, %fd1, %p7;
	mad.lo.s32 	%r17, %r1, %r2, -1;
	cvta.to.global.u64 	%rd15, %rd3;
	mul.wide.u32 	%rd16, %r17, 8;
	add.s64 	%rd17, %rd15, %rd16;
	st.global.f64 	[%rd17], %fd12;
$L__BB1_3:
	ret;

}
	// .globl	_Z11reduceErrorPdS_i
.visible .entry _Z11reduceErrorPdS_i(
	.param .u64 .ptr .align 1 _Z11reduceErrorPdS_i_param_0,
	.param .u64 .ptr .align 1 _Z11reduceErrorPdS_i_param_1,
	.param .u32 _Z11reduceErrorPdS_i_param_2
)
{
	.reg .pred 	%p<9>;
	.reg .b32 	%r<19>;
	.reg .b64 	%rd<9>;
	.reg .b64 	%fd<12>;

	ld.param.u64 	%rd3, [_Z11reduceErrorPdS_i_param_0];
	ld.param.u64 	%rd2, [_Z11reduceErrorPdS_i_param_1];
	ld.param.u32 	%r11, [_Z11reduceErrorPdS_i_param_2];
	cvta.to.global.u64 	%rd1, %rd3;
	mov.u32 	%r1, %tid.x;
	mov.u32 	%r18, %ntid.x;
	mov.u32 	%r3, %ctaid.x;
	mad.lo.s32 	%r17, %r18, %r3, %r1;
	ld.global.f64 	%fd11, [%rd1];
	setp.ge.s32 	%p1, %r17, %r11;
	@%p1 bra 	$L__BB2_3;
	mov.u32 	%r12, %nctaid.x;
	mul.lo.s32 	%r5, %r18, %r12;
$L__BB2_2:
	mul.wide.s32 	%rd4, %r17, 8;
	add.s64 	%rd5, %rd1, %rd4;
	ld.global.f64 	%fd5, [%rd5];
	setp.gt.f64 	%p2, %fd11, %fd5;
	selp.f64 	%fd11, %fd11, %fd5, %p2;
	add.s32 	%r17, %r17, %r5;
	setp.lt.s32 	%p3, %r17, %r11;
	@%p3 bra 	$L__BB2_2;
$L__BB2_3:
	shl.b32 	%r13, %r1, 3;
	mov.u32 	%r14, shared_array;
	add.s32 	%r8, %r14, %r13;
	st.shared.f64 	[%r8], %fd11;
	bar.sync 	0;
	setp.lt.u32 	%p4, %r18, 2;
	@%p4 bra 	$L__BB2_7;
$L__BB2_4:
	shr.u32 	%r10, %r18, 1;
	setp.le.u32 	%p5, %r10, %r1;
	@%p5 bra 	$L__BB2_6;
	shl.b32 	%r15, %r10, 3;
	add.s32 	%r16, %r8, %r15;
	ld.shared.f64 	%fd6, [%r16];
	ld.shared.f64 	%fd7, [%r8];
	setp.gt.f64 	%p6, %fd6, %fd7;
	selp.f64 	%fd8, %fd6, %fd7, %p6;
	st.shared.f64 	[%r8], %fd8;
$L__BB2_6:
	bar.sync 	0;
	setp.gt.u32 	%p7, %r18, 3;
	mov.u32 	%r18, %r10;
	@%p7 bra 	$L__BB2_4;
$L__BB2_7:
	setp.ne.s32 	%p8, %r1, 0;
	@%p8 bra 	$L__BB2_9;
	ld.shared.f64 	%fd9, [shared_array];
	cvta.to.global.u64 	%rd6, %rd2;
	mul.wide.u32 	%rd7, %r3, 8;
	add.s64 	%rd8, %rd6, %rd7;
	st.global.f64 	[%rd8], %fd9;
$L__BB2_9:
	ret;

}


// ===== COMPILED SASS (sm_100) =====

	.target	sm_100

	.elftype	@"ET_EXEC"


//--------------------- .note.nv.tkinfo           --------------------------
	.section	.note.nv.tkinfo,"",@"SHT_NOTE"
	.sectionflags	@"SHF_NOTE_NV_TKINFO"
	.tkinfo
        /*0018*/ 	.word	0x00000002
        /*0030*/ 	.string	""
        /*0030*/ 	.string	"ptxas"
        /*0030*/ 	.string	"Cuda compilation tools, release 13.0, V13.0.88"
        /*0030*/ 	.string	"Build cuda_13.0.r13.0/compiler.36424714_0"
        /*0030*/ 	.string	"-arch sm_100 -m 64 "



//--------------------- .note.nv.cuinfo           --------------------------
	.section	.note.nv.cuinfo,"",@"SHT_NOTE"
	.sectionflags	@"SHF_NOTE_NV_CUINFO"
        /*0018*/ 	.short	0x0002
        /*001a*/ 	.short	0x0064
        /*001c*/ 	.short	0x0082
	.zero		2


//--------------------- .nv.info                  --------------------------
	.section	.nv.info,"",@"SHT_CUDA_INFO"
	.align	4


	//----- nvinfo : EIATTR_REGCOUNT
	.align		4
        /*0000*/ 	.byte	0x04, 0x2f
        /*0002*/ 	.short	(.L_1 - .L_0)
	.align		4
.L_0:
        /*0004*/ 	.word	index@(_Z17updateTemperaturePKdPdi)
        /*0008*/ 	.word	0x00000010


	//----- nvinfo : EIATTR_FRAME_SIZE
	.align		4
.L_1:
        /*000c*/ 	.byte	0x04, 0x11
        /*000e*/ 	.short	(.L_3 - .L_2)
	.align		4
.L_2:
        /*0010*/ 	.word	index@(_Z17updateTemperaturePKdPdi)
        /*0014*/ 	.word	0x00000000


	//----- nvinfo : EIATTR_REGCOUNT
	.align		4
.L_3:
        /*0018*/ 	.byte	0x04, 0x2f
        /*001a*/ 	.short	(.L_5 - .L_4)
	.align		4
.L_4:
        /*001c*/ 	.word	index@(_Z11updateErrorPKdPdidS1_)
        /*0020*/ 	.word	0x00000014


	//----- nvinfo : EIATTR_FRAME_SIZE
	.align		4
.L_5:
        /*0024*/ 	.byte	0x04, 0x11
        /*0026*/ 	.short	(.L_7 - .L_6)
	.align		4
.L_6:
        /*0028*/ 	.word	index@(_Z11updateErrorPKdPdidS1_)
        /*002c*/ 	.word	0x00000000


	//----- nvinfo : EIATTR_REGCOUNT
	.align		4
.L_7:
        /*0030*/ 	.byte	0x04, 0x2f
        /*0032*/ 	.short	(.L_9 - .L_8)
	.align		4
.L_8:
        /*0034*/ 	.word	index@(_Z11reduceErrorPdS_i)
        /*0038*/ 	.word	0x0000000e


	//----- nvinfo : EIATTR_FRAME_SIZE
	.align		4
.L_9:
        /*003c*/ 	.byte	0x04, 0x11
        /*003e*/ 	.short	(.L_11 - .L_10)
	.align		4
.L_10:
        /*0040*/ 	.word	index@(_Z11reduceErrorPdS_i)
        /*0044*/ 	.word	0x00000000


	//----- nvinfo : EIATTR_MIN_STACK_SIZE
	.align		4
.L_11:
        /*0048*/ 	.byte	0x04, 0x12
        /*004a*/ 	.short	(.L_13 - .L_12)
	.align		4
.L_12:
        /*004c*/ 	.word	index@(_Z11reduceErrorPdS_i)
        /*0050*/ 	.word	0x00000000


	//----- nvinfo : EIATTR_MIN_STACK_SIZE
	.align		4
.L_13:
        /*0054*/ 	.byte	0x04, 0x12
        /*0056*/ 	.short	(.L_15 - .L_14)
	.align		4
.L_14:
        /*0058*/ 	.word	index@(_Z11updateErrorPKdPdidS1_)
        /*005c*/ 	.word	0x00000000


	//----- nvinfo : EIATTR_MIN_STACK_SIZE
	.align		4
.L_15:
        /*0060*/ 	.byte	0x04, 0x12
        /*0062*/ 	.short	(.L_17 - .L_16)
	.align		4
.L_16:
        /*0064*/ 	.word	index@(_Z17updateTemperaturePKdPdi)
        /*0068*/ 	.word	0x00000000
.L_17:


//--------------------- .nv.compat                --------------------------
	.section	.nv.compat,"",@"SHT_CUDA_COMPAT_INFO"
	.align	4
        /*0000*/ 	.byte	0x02, 0x09, 0x00, 0x00, 0x02, 0x02, 0x01, 0x00, 0x02, 0x05, 0x05, 0x00, 0x03, 0x07, 0x01, 0x01
        /*0010*/ 	.byte	0x02, 0x03, 0x00, 0x00, 0x02, 0x06, 0x01, 0x00, 0x04, 0x0b, 0x08, 0x00, 0x01, 0x00, 0x00, 0x00
        /*0020*/ 	.byte	0x00, 0x00, 0x00, 0x00


//--------------------- .nv.info._Z11reduceErrorPdS_i --------------------------
	.section	.nv.info._Z11reduceErrorPdS_i,"",@"SHT_CUDA_INFO"
	.sectionflags	@""
	.align	4


	//----- nvinfo : EIATTR_CUDA_API_VERSION
	.align		4
        /*0000*/ 	.byte	0x04, 0x37
        /*0002*/ 	.short	(.L_19 - .L_18)
.L_18:
        /*0004*/ 	.word	0x00000082


	//----- nvinfo : EIATTR_KPARAM_INFO
	.align		4
.L_19:
        /*0008*/ 	.byte	0x04, 0x17
        /*000a*/ 	.short	(.L_21 - .L_20)
.L_20:
        /*000c*/ 	.word	0x00000000
        /*0010*/ 	.short	0x0002
        /*0012*/ 	.short	0x0010
        /*0014*/ 	.byte	0x00, 0xf0, 0x11, 0x00


	//----- nvinfo : EIATTR_KPARAM_INFO
	.align		4
.L_21:
        /*0018*/ 	.byte	0x04, 0x17
        /*001a*/ 	.short	(.L_23 - .L_22)
.L_22:
        /*001c*/ 	.word	0x00000000
        /*0020*/ 	.short	0x0001
        /*0022*/ 	.short	0x0008
        /*0024*/ 	.byte	0x00, 0xf5, 0x21, 0x00


	//----- nvinfo : EIATTR_KPARAM_INFO
	.align		4
.L_23:
        /*0028*/ 	.byte	0x04, 0x17
        /*002a*/ 	.short	(.L_25 - .L_24)
.L_24:
        /*002c*/ 	.word	0x00000000
        /*0030*/ 	.short	0x0000
        /*0032*/ 	.short	0x0000
        /*0034*/ 	.byte	0x00, 0xf5, 0x21, 0x00


	//----- nvinfo : EIATTR_SPARSE_MMA_MASK
	.align		4
.L_25:
        /*0038*/ 	.byte	0x03, 0x50
        /*003a*/ 	.short	0x0000


	//----- nvinfo : EIATTR_MAXREG_COUNT
	.align		4
        /*003c*/ 	.byte	0x03, 0x1b
        /*003e*/ 	.short	0x00ff


	//----- nvinfo : EIATTR_NUM_BARRIERS
	.align		4
        /*0040*/ 	.byte	0x02, 0x4c
        /*0042*/ 	.byte	0x01
	.zero		1


	//----- nvinfo : EIATTR_MERCURY_ISA_VERSION
	.align		4
        /*0044*/ 	.byte	0x03, 0x5f
        /*0046*/ 	.short	0x0101


	//----- nvinfo : EIATTR_VRC_CTA_INIT_COUNT
	.align		4
        /*0048*/ 	.byte	0x02, 0x4a
	.zero		1
	.zero		1


	//----- nvinfo : EIATTR_EXIT_INSTR_OFFSETS
	.align		4
        /*004c*/ 	.byte	0x04, 0x1c
        /*004e*/ 	.short	(.L_27 - .L_26)


	//   ....[0]....
.L_26:
        /*0050*/ 	.word	0x000002f0


	//   ....[1]....
        /*0054*/ 	.word	0x00000370


	//----- nvinfo : EIATTR_CRS_STACK_SIZE
	.align		4
.L_27:
        /*0058*/ 	.byte	0x04, 0x1e
        /*005a*/ 	.short	(.L_29 - .L_28)
.L_28:
        /*005c*/ 	.word	0x00000000


	//----- nvinfo : EIATTR_CBANK_PARAM_SIZE
	.align		4
.L_29:
        /*0060*/ 	.byte	0x03, 0x19
        /*0062*/ 	.short	0x0014


	//----- nvinfo : EIATTR_PARAM_CBANK
	.align		4
        /*0064*/ 	.byte	0x04, 0x0a
        /*0066*/ 	.short	(.L_31 - .L_30)
	.align		4
.L_30:
        /*0068*/ 	.word	index@(.nv.constant0._Z11reduceErrorPdS_i)
        /*006c*/ 	.short	0x0380
        /*006e*/ 	.short	0x0014


	//----- nvinfo : EIATTR_SW_WAR
	.align		4
.L_31:
        /*0070*/ 	.byte	0x04, 0x36
        /*0072*/ 	.short	(.L_33 - .L_32)
.L_32:
        /*0074*/ 	.word	0x00000008
.L_33:


//--------------------- .nv.info._Z11updateErrorPKdPdidS1_ --------------------------
	.section	.nv.info._Z11updateErrorPKdPdidS1_,"",@"SHT_CUDA_INFO"
	.sectionflags	@""
	.align	4


	//----- nvinfo : EIATTR_CUDA_API_VERSION
	.align		4
        /*0000*/ 	.byte	0x04, 0x37
        /*0002*/ 	.short	(.L_35 - .L_34)
.L_34:
        /*0004*/ 	.word	0x00000082


	//----- nvinfo : EIATTR_KPARAM_INFO
	.align		4
.L_35:
        /*0008*/ 	.byte	0x04, 0x17
        /*000a*/ 	.short	(.L_37 - .L_36)
.L_36:
        /*000c*/ 	.word	0x00000000
        /*0010*/ 	.short	0x0004
        /*0012*/ 	.short	0x0020
        /*0014*/ 	.byte	0x00, 0xf5, 0x21, 0x00


	//----- nvinfo : EIATTR_KPARAM_INFO
	.align		4
.L_37:
        /*0018*/ 	.byte	0x04, 0x17
        /*001a*/ 	.short	(.L_39 - .L_38)
.L_38:
        /*001c*/ 	.word	0x00000000
        /*0020*/ 	.short	0x0003
        /*0022*/ 	.short	0x0018
        /*0024*/ 	.byte	0x00, 0xf0, 0x21, 0x00


	//----- nvinfo : EIATTR_KPARAM_INFO
	.align		4
.L_39:
        /*0028*/ 	.byte	0x04, 0x17
        /*002a*/ 	.short	(.L_41 - .L_40)
.L_40:
        /*002c*/ 	.word	0x00000000
        /*0030*/ 	.short	0x0002
        /*0032*/ 	.short	0x0010
        /*0034*/ 	.byte	0x00, 0xf0, 0x11, 0x00


	//----- nvinfo : EIATTR_KPARAM_INFO
	.align		4
.L_41:
        /*0038*/ 	.byte	0x04, 0x17
        /*003a*/ 	.short	(.L_43 - .L_42)
.L_42:
        /*003c*/ 	.word	0x00000000
        /*0040*/ 	.short	0x0001
        /*0042*/ 	.short	0x0008
        /*0044*/ 	.byte	0x00, 0xf5, 0x21, 0x00


	//----- nvinfo : EIATTR_KPARAM_INFO
	.align		4
.L_43:
        /*0048*/ 	.byte	0x04, 0x17
        /*004a*/ 	.short	(.L_45 - .L_44)
.L_44:
        /*004c*/ 	.word	0x00000000
        /*0050*/ 	.short	0x0000
        /*0052*/ 	.short	0x0000
        /*0054*/ 	.byte	0x00, 0xf5, 0x21, 0x00


	//----- nvinfo : EIATTR_SPARSE_MMA_MASK
	.align		4
.L_45:
        /*0058*/ 	.byte	0x03, 0x50
        /*005a*/ 	.short	0x0000


	//----- nvinfo : EIATTR_MAXREG_COUNT
	.align		4
        /*005c*/ 	.byte	0x03, 0x1b
        /*005e*/ 	.short	0x00ff


	//----- nvinfo : EIATTR_MERCURY_ISA_VERSION
	.align		4
        /*0060*/ 	.byte	0x03, 0x5f
        /*0062*/ 	.short	0x0101


	//----- nvinfo : EIATTR_VRC_CTA_INIT_COUNT
	.align		4
        /*0064*/ 	.byte	0x02, 0x4a
	.zero		1
	.zero		1


	//----- nvinfo : EIATTR_EXIT_INSTR_OFFSETS
	.align		4
        /*0068*/ 	.byte	0x04, 0x1c
        /*006a*/ 	.short	(.L_47 - .L_46)


	//   ....[0]....
.L_46:
        /*006c*/ 	.word	0x000000c0


	//   ....[1]....
        /*0070*/ 	.word	0x000000f0


	//   ....[2]....
        /*0074*/ 	.word	0x00000330


	//----- nvinfo : EIATTR_CBANK_PARAM_SIZE
	.align		4
.L_47:
        /*0078*/ 	.byte	0x03, 0x19
        /*007a*/ 	.short	0x0028


	//----- nvinfo : EIATTR_PARAM_CBANK
	.align		4
        /*007c*/ 	.byte	0x04, 0x0a
        /*007e*/ 	.short	(.L_49 - .L_48)
	.align		4
.L_48:
        /*0080*/ 	.word	index@(.nv.constant0._Z11updateErrorPKdPdidS1_)
        /*0084*/ 	.short	0x0380
        /*0086*/ 	.short	0x0028


	//----- nvinfo : EIATTR_SW_WAR
	.align		4
.L_49:
        /*0088*/ 	.byte	0x04, 0x36
        /*008a*/ 	.short	(.L_51 - .L_50)
.L_50:
        /*008c*/ 	.word	0x00000008
.L_51:


//--------------------- .nv.info._Z17updateTemperaturePKdPdi --------------------------
	.section	.nv.info._Z17updateTemperaturePKdPdi,"",@"SHT_CUDA_INFO"
	.sectionflags	@""
	.align	4


	//----- nvinfo : EIATTR_CUDA_API_VERSION
	.align		4
        /*0000*/ 	.byte	0x04, 0x37
        /*0002*/ 	.short	(.L_53 - .L_52)
.L_52:
        /*0004*/ 	.word	0x00000082


	//----- nvinfo : EIATTR_KPARAM_INFO
	.align		4
.L_53:
        /*0008*/ 	.byte	0x04, 0x17
        /*000a*/ 	.short	(.L_55 - .L_54)
.L_54:
        /*000c*/ 	.word	0x00000000
        /*0010*/ 	.short	0x0002
        /*0012*/ 	.short	0x0010
        /*0014*/ 	.byte	0x00, 0xf0, 0x11, 0x00


	//----- nvinfo : EIATTR_KPARAM_INFO
	.align		4
.L_55:
        /*0018*/ 	.byte	0x04, 0x17
        /*001a*/ 	.short	(.L_57 - .L_56)
.L_56:
        /*001c*/ 	.word	0x00000000
        /*0020*/ 	.short	0x0001
        /*0022*/ 	.short	0x0008
        /*0024*/ 	.byte	0x00, 0xf5, 0x21, 0x00


	//----- nvinfo : EIATTR_KPARAM_INFO
	.align		4
.L_57:
        /*0028*/ 	.byte	0x04, 0x17
        /*002a*/ 	.short	(.L_59 - .L_58)
.L_58:
        /*002c*/ 	.word	0x00000000
        /*0030*/ 	.short	0x0000
        /*0032*/ 	.short	0x0000
        /*0034*/ 	.byte	0x00, 0xf5, 0x21, 0x00


	//----- nvinfo : EIATTR_SPARSE_MMA_MASK
	.align		4
.L_59:
        /*0038*/ 	.byte	0x03, 0x50
        /*003a*/ 	.short	0x0000


	//----- nvinfo : EIATTR_MAXREG_COUNT
	.align		4
        /*003c*/ 	.byte	0x03, 0x1b
        /*003e*/ 	.short	0x00ff


	//----- nvinfo : EIATTR_MERCURY_ISA_VERSION
	.align		4
        /*0040*/ 	.byte	0x03, 0x5f
        /*0042*/ 	.short	0x0101


	//----- nvinfo : EIATTR_VRC_CTA_INIT_COUNT
	.align		4
        /*0044*/ 	.byte	0x02, 0x4a
	.zero		1
	.zero		1


	//----- nvinfo : EIATTR_EXIT_INSTR_OFFSETS
	.align		4
        /*0048*/ 	.byte	0x04, 0x1c
        /*004a*/ 	.short	(.L_61 - .L_60)


	//   ....[0]....
.L_60:
        /*004c*/ 	.word	0x000000c0


	//   ....[1]....
        /*0050*/ 	.word	0x000000f0


	//   ....[2]....
        /*0054*/ 	.word	0x00000280


	//----- nvinfo : EIATTR_CBANK_PARAM_SIZE
	.align		4
.L_61:
        /*0058*/ 	.byte	0x03, 0x19
        /*005a*/ 	.short	0x0014


	//----- nvinfo : EIATTR_PARAM_CBANK
	.align		4
        /*005c*/ 	.byte	0x04, 0x0a
        /*005e*/ 	.short	(.L_63 - .L_62)
	.align		4
.L_62:
        /*0060*/ 	.word	index@(.nv.constant0._Z17updateTemperaturePKdPdi)
        /*0064*/ 	.short	0x0380
        /*0066*/ 	.short	0x0014


	//----- nvinfo : EIATTR_SW_WAR
	.align		4
.L_63:
        /*0068*/ 	.byte	0x04, 0x36
        /*006a*/ 	.short	(.L_65 - .L_64)
.L_64:
        /*006c*/ 	.word	0x00000008
.L_65:


//--------------------- .nv.callgraph             --------------------------
	.section	.nv.callgraph,"",@"SHT_CUDA_CALLGRAPH"
	.align	4
	.sectionentsize	8
	.align		4
        /*0000*/ 	.word	0x00000000
	.align		4
        /*0004*/ 	.word	0xffffffff
	.align		4
        /*0008*/ 	.word	0x00000000
	.align		4
        /*000c*/ 	.word	0xfffffffe
	.align		4
        /*0010*/ 	.word	0x00000000
	.align		4
        /*0014*/ 	.word	0xfffffffd
	.align		4
        /*0018*/ 	.word	0x00000000
	.align		4
        /*001c*/ 	.word	0xfffffffc


//--------------------- .text._Z11reduceErrorPdS_i --------------------------
	.section	.text._Z11reduceErrorPdS_i,"ax",@progbits
	.align	128
        .global         _Z11reduceErrorPdS_i
        .type           _Z11reduceErrorPdS_i,@function
        .size           _Z11reduceErrorPdS_i,(.L_x_8 - _Z11reduceErrorPdS_i)
        .other          _Z11reduceErrorPdS_i,@"STO_CUDA_ENTRY STV_DEFAULT"
_Z11reduceErrorPdS_i:
.text._Z11reduceErrorPdS_i:
[----:B------:R-:W-:Y:S08]  /*0000*/  LDC R1, c[0x0][0x37c] ;  /* 0x0000df00ff017b82 */ /* 0x000ff00000000800 */
[----:B------:R-:W0:Y:S01]  /*0010*/  LDC.64 R2, c[0x0][0x380] ;  /* 0x0000e000ff027b82 */ /* 0x000e220000000a00 */
[----:B------:R-:W0:Y:S01]  /*0020*/  LDCU.64 UR6, c[0x0][0x358] ;  /* 0x00006b00ff0677ac */ /* 0x000e220008000a00 */
[----:B------:R-:W1:Y:S01]  /*0030*/  S2R R9, SR_TID.X ;  /* 0x0000000000097919 */ /* 0x000e620000002100 */
[----:B------:R-:W1:Y:S01]  /*0040*/  S2R R10, SR_CTAID.X ;  /* 0x00000000000a7919 */ /* 0x000e620000002500 */
[----:B------:R-:W2:Y:S01]  /*0050*/  LDCU UR4, c[0x0][0x360] ;  /* 0x00006c00ff0477ac */ /* 0x000ea20008000800 */
[----:B------:R-:W3:Y:S01]  /*0060*/  LDCU UR5, c[0x0][0x390] ;  /* 0x00007200ff0577ac */ /* 0x000ee20008000800 */
[----:B0-----:R-:W5:Y:S01]  /*0070*/  LDG.E.64 R2, desc[UR6][R2.64] ;  /* 0x0000000602027981 */ /* 0x001f62000c1e1b00 */
[----:B--2---:R-:W-:Y:S01]  /*0080*/  IMAD.U32 R8, RZ, RZ, UR4 ;  /* 0x00000004ff087e24 */ /* 0x004fe2000f8e00ff */
[----:B------:R-:W-:Y:S01]  /*0090*/  BSSY.RECONVERGENT B0, `(.L_x_0) ;  /* 0x000000f000007945 */ /* 0x000fe20003800200 */
[----:B-1----:R-:W-:-:S05]  /*00a0*/  IMAD R0, R10, UR4, R9 ;  /* 0x000000040a007c24 */ /* 0x002fca000f8e0209 */
[----:B---3--:R-:W-:-:S13]  /*00b0*/  ISETP.GE.AND P0, PT, R0, UR5, PT ;  /* 0x0000000500007c0c */ /* 0x008fda000bf06270 */
[----:B------:R-:W-:Y:S05]  /*00c0*/  @P0 BRA `(.L_x_1) ;  /* 0x00000000002c0947 */ /* 0x000fea0003800000 */
[----:B------:R-:W0:Y:S01]  /*00d0*/  LDC.64 R6, c[0x0][0x380] ;  /* 0x0000e000ff067b82 */ /* 0x000e220000000a00 */
[----:B------:R-:W1:Y:S02]  /*00e0*/  LDCU UR4, c[0x0][0x370] ;  /* 0x00006e00ff0477ac */ /* 0x000e640008000800 */
[----:B-1----:R-:W-:-:S07]  /*00f0*/  IMAD R11, R8, UR4, RZ ;  /* 0x00000004080b7c24 */ /* 0x002fce000f8e02ff */
.L_x_2:
[----:B0-----:R-:W-:-:S06]  /*0100*/  IMAD.WIDE R4, R0, 0x8, R6 ;  /* 0x0000000800047825 */ /* 0x001fcc00078e0206 */
[----:B------:R-:W2:Y:S01]  /*0110*/  LDG.E.64 R4, desc[UR6][R4.64] ;  /* 0x0000000604047981 */ /* 0x000ea2000c1e1b00 */
[----:B------:R-:W-:-:S05]  /*0120*/  IMAD.IADD R0, R11, 0x1, R0 ;  /* 0x000000010b007824 */ /* 0x000fca00078e0200 */
[----:B------:R-:W-:Y:S01]  /*0130*/  ISETP.GE.AND P1, PT, R0, UR5, PT ;  /* 0x0000000500007c0c */ /* 0x000fe2000bf26270 */
[----:B--2--5:R-:W-:-:S06]  /*0140*/  DSETP.GT.AND P0, PT, R2, R4, PT ;  /* 0x000000040200722a */ /* 0x024fcc0003f04000 */
[----:B------:R-:W-:Y:S02]  /*0150*/  FSEL R2, R2, R4, P0 ;  /* 0x0000000402027208 */ /* 0x000fe40000000000 */
[----:B------:R-:W-:-:S04]  /*0160*/  FSEL R3, R3, R5, P0 ;  /* 0x0000000503037208 */ /* 0x000fc80000000000 */
[----:B------:R-:W-:Y:S05]  /*0170*/  @!P1 BRA `(.L_x_2) ;  /* 0xfffffffc00e09947 */ /* 0x000fea000383ffff */
.L_x_1:
[----:B------:R-:W-:Y:S05]  /*0180*/  BSYNC.RECONVERGENT B0 ;  /* 0x0000000000007941 */ /* 0x000fea0003800200 */
.L_x_0:
[----:B------:R-:W0:Y:S01]  /*0190*/  S2UR UR5, SR_CgaCtaId ;  /* 0x00000000000579c3 */ /* 0x000e220000008800 */
[----:B------:R-:W-:Y:S01]  /*01a0*/  UMOV UR4, 0x400 ;  /* 0x0000040000047882 */ /* 0x000fe20000000000 */
[----:B------:R-:W-:Y:S02]  /*01b0*/  ISETP.GE.U32.AND P1, PT, R8, 0x2, PT ;  /* 0x000000020800780c */ /* 0x000fe40003f26070 */
[----:B------:R-:W-:Y:S01]  /*01c0*/  ISETP.NE.AND P0, PT, R9, RZ, PT ;  /* 0x000000ff0900720c */ /* 0x000fe20003f05270 */
[----:B0-----:R-:W-:-:S06]  /*01d0*/  ULEA UR4, UR5, UR4, 0x18 ;  /* 0x0000000405047291 */ /* 0x001fcc000f8ec0ff */
[----:B------:R-:W-:-:S05]  /*01e0*/  LEA R7, R9, UR4, 0x3 ;  /* 0x0000000409077c11 */ /* 0x000fca000f8e18ff */
[----:B-----5:R0:W-:Y:S01]  /*01f0*/  STS.64 [R7], R2 ;  /* 0x0000000207007388 */ /* 0x0201e20000000a00 */
[----:B------:R-:W-:Y:S06]  /*0200*/  BAR.SYNC.DEFER_BLOCKING 0x0 ;  /* 0x0000000000007b1d */ /* 0x000fec0000010000 */
[----:B------:R-:W-:Y:S05]  /*0210*/  @!P1 BRA `(.L_x_3) ;  /* 0x0000000000349947 */ /* 0x000fea0003800000 */
.L_x_4:
[----:B------:R-:W-:-:S04]  /*0220*/  SHF.R.U32.HI R6, RZ, 0x1, R8 ;  /* 0x00000001ff067819 */ /* 0x000fc80000011608 */
[----:B------:R-:W-:-:S13]  /*0230*/  ISETP.GT.U32.AND P2, PT, R6, R9, PT ;  /* 0x000000090600720c */ /* 0x000fda0003f44070 */
[----:B------:R-:W-:Y:S01]  /*0240*/  @P2 IMAD R0, R6, 0x8, R7 ;  /* 0x0000000806002824 */ /* 0x000fe200078e0207 */
[----:B------:R-:W-:Y:S04]  /*0250*/  @P2 LDS.64 R4, [R7] ;  /* 0x0000000007042984 */ /* 0x000fe80000000a00 */
[----:B01----:R-:W0:Y:S02]  /*0260*/  @P2 LDS.64 R2, [R0] ;  /* 0x0000000000022984 */ /* 0x003e240000000a00 */
[----:B0-----:R-:W-:-:S06]  /*0270*/  @P2 DSETP.GT.AND P1, PT, R2, R4, PT ;  /* 0x000000040200222a */ /* 0x001fcc0003f24000 */
[----:B------:R-:W-:Y:S02]  /*0280*/  @P2 FSEL R2, R2, R4, P1 ;  /* 0x0000000402022208 */ /* 0x000fe40000800000 */
[----:B------:R-:W-:Y:S02]  /*0290*/  @P2 FSEL R3, R3, R5, P1 ;  /* 0x0000000503032208 */ /* 0x000fe40000800000 */
[----:B------:R-:W-:Y:S01]  /*02a0*/  ISETP.GT.U32.AND P1, PT, R8, 0x3, PT ;  /* 0x000000030800780c */ /* 0x000fe20003f24070 */
[----:B------:R-:W-:Y:S02]  /*02b0*/  IMAD.MOV.U32 R8, RZ, RZ, R6 ;  /* 0x000000ffff087224 */ /* 0x000fe400078e0006 */
[----:B------:R1:W-:Y:S01]  /*02c0*/  @P2 STS.64 [R7], R2 ;  /* 0x0000000207002388 */ /* 0x0003e20000000a00 */
[----:B------:R-:W-:Y:S09]  /*02d0*/  BAR.SYNC.DEFER_BLOCKING 0x0 ;  /* 0x0000000000007b1d */ /* 0x000ff20000010000 */
[----:B------:R-:W-:Y:S05]  /*02e0*/  @P1 BRA `(.L_x_4) ;  /* 0xfffffffc00cc1947 */ /* 0x000fea000383ffff */
.L_x_3:
[----:B------:R-:W-:Y:S05]  /*02f0*/  @P0 EXIT ;  /* 0x000000000000094d */ /* 0x000fea0003800000 */
[----:B------:R-:W2:Y:S01]  /*0300*/  S2UR UR5, SR_CgaCtaId ;  /* 0x00000000000579c3 */ /* 0x000ea20000008800 */
[----:B------:R-:W-:-:S07]  /*0310*/  UMOV UR4, 0x400 ;  /* 0x0000040000047882 */ /* 0x000fce0000000000 */
[----:B------:R-:W3:Y:S01]  /*0320*/  LDC.64 R4, c[0x0][0x388] ;  /* 0x0000e200ff047b82 */ /* 0x000ee20000000a00 */
[----:B--2---:R-:W-:Y:S01]  /*0330*/  ULEA UR4, UR5, UR4, 0x18 ;  /* 0x0000000405047291 */ /* 0x004fe2000f8ec0ff */
[----:B---3--:R-:W-:-:S08]  /*0340*/  IMAD.WIDE.U32 R4, R10, 0x8, R4 ;  /* 0x000000080a047825 */ /* 0x008fd000078e0004 */
[----:B01----:R-:W0:Y:S04]  /*0350*/  LDS.64 R2, [UR4] ;  /* 0x00000004ff027984 */ /* 0x003e280008000a00 */
[----:B0-----:R-:W-:Y:S01]  /*0360*/  STG.E.64 desc[UR6][R4.64], R2 ;  /* 0x0000000204007986 */ /* 0x001fe2000c101b06 */
[----:B------:R-:W-:Y:S05]  /*0370*/  EXIT ;  /* 0x000000000000794d */ /* 0x000fea0003800000 */
.L_x_5:
[----:B------:R-:W-:-:S00]  /*0380*/  BRA `(.L_x_5) ;  /* 0xfffffffc00fc7947 */ /* 0x000fc0000383ffff */
[----:B------:R-:W-:-:S00]  /*0390*/  NOP ;  /* 0x0000000000007918 */ /* 0x000fc00000000000 */
        /* <DEDUP_REMOVED lines=14> */
.L_x_8:


//--------------------- .text._Z11updateErrorPKdPdidS1_ --------------------------
	.section	.text._Z11updateErrorPKdPdidS1_,"ax",@progbits
	.align	128
        .global         _Z11updateErrorPKdPdidS1_
        .type           _Z11updateErrorPKdPdidS1_,@function
        .size           _Z11updateErrorPKdPdidS1_,(.L_x_9 - _Z11updateErrorPKdPdidS1_)
        .other          _Z11updateErrorPKdPdidS1_,@"STO_CUDA_ENTRY STV_DEFAULT"
_Z11updateErrorPKdPdidS1_:
.text._Z11updateErrorPKdPdidS1_:
[----:B------:R-:W-:Y:S01]  /*0000*/  LDC R1, c[0x0][0x37c] ;  /* 0x0000df00ff017b82 */ /* 0x000fe20000000800 */
[----:B------:R-:W0:Y:S07]  /*0010*/  S2R R5, SR_TID.Y ;  /* 0x0000000000057919 */ /* 0x000e2e0000002200 */
[----:B------:R-:W1:Y:S01]  /*0020*/  LDC R3, c[0x0][0x360] ;  /* 0x0000d800ff037b82 */ /* 0x000e620000000800 */
[----:B------:R-:W1:Y:S07]  /*0030*/  S2R R2, SR_TID.X ;  /* 0x0000000000027919 */ /* 0x000e6e0000002100 */
[----:B------:R-:W0:Y:S08]  /*0040*/  S2UR UR5, SR_CTAID.Y ;  /* 0x00000000000579c3 */ /* 0x000e300000002600 */
[----:B------:R-:W0:Y:S08]  /*0050*/  LDC R0, c[0x0][0x364] ;  /* 0x0000d900ff007b82 */ /* 0x000e300000000800 */
[----:B------:R-:W2:Y:S08]  /*0060*/  LDC R6, c[0x0][0x390] ;  /* 0x0000e400ff067b82 */ /* 0x000eb00000000800 */
[----:B------:R-:W1:Y:S01]  /*0070*/  S2UR UR4, SR_CTAID.X ;  /* 0x00000000000479c3 */ /* 0x000e620000002500 */
[----:B0-----:R-:W-:-:S05]  /*0080*/  IMAD R0, R0, UR5, R5 ;  /* 0x0000000500007c24 */ /* 0x001fca000f8e0205 */
[----:B--2---:R-:W-:-:S04]  /*0090*/  ISETP.GT.AND P0, PT, R0, R6, PT ;  /* 0x000000060000720c */ /* 0x004fc80003f04270 */
[----:B------:R-:W-:Y:S01]  /*00a0*/  ISETP.EQ.OR P0, PT, R0, RZ, P0 ;  /* 0x000000ff0000720c */ /* 0x000fe20000702670 */
[----:B-1----:R-:W-:-:S12]  /*00b0*/  IMAD R3, R3, UR4, R2 ;  /* 0x0000000403037c24 */ /* 0x002fd8000f8e0202 */
[----:B------:R-:W-:Y:S05]  /*00c0*/  @P0 EXIT ;  /* 0x000000000000094d */ /* 0x000fea0003800000 */
[----:B------:R-:W-:-:S04]  /*00d0*/  ISETP.GT.AND P0, PT, R3, R6, PT ;  /* 0x000000060300720c */ /* 0x000fc80003f04270 */
[----:B------:R-:W-:-:S13]  /*00e0*/  ISETP.LT.OR P0, PT, R3, 0x1, P0 ;  /* 0x000000010300780c */ /* 0x000fda0000701670 */
[----:B------:R-:W-:Y:S05]  /*00f0*/  @P0 EXIT ;  /* 0x000000000000094d */ /* 0x000fea0003800000 */
[----:B------:R-:W0:Y:S01]  /*0100*/  LDC.64 R4, c[0x0][0x380] ;  /* 0x0000e000ff047b82 */ /* 0x000e220000000a00 */
[----:B------:R-:W-:Y:S01]  /*0110*/  IADD3 R2, PT, PT, R6, 0x2, RZ ;  /* 0x0000000206027810 */ /* 0x000fe20007ffe0ff */
[----:B------:R-:W1:Y:S01]  /*0120*/  LDCU.64 UR4, c[0x0][0x358] ;  /* 0x00006b00ff0477ac */ /* 0x000e620008000a00 */
[----:B------:R-:W-:-:S03]  /*0130*/  IADD3 R7, PT, PT, R0, -0x1, RZ ;  /* 0xffffffff00077810 */ /* 0x000fc60007ffe0ff */
[----:B------:R-:W-:Y:S01]  /*0140*/  IMAD R6, R0, R2, R2 ;  /* 0x0000000200067224 */ /* 0x000fe200078e0202 */
[----:B------:R-:W2:Y:S01]  /*0150*/  LDCU.64 UR6, c[0x0][0x398] ;  /* 0x00007300ff0677ac */ /* 0x000ea20008000a00 */
[C---:B------:R-:W-:Y:S01]  /*0160*/  IMAD R9, R2.reuse, R7, R3 ;  /* 0x0000000702097224 */ /* 0x040fe200078e0203 */
[----:B------:R-:W3:Y:S02]  /*0170*/  LDC.64 R16, c[0x0][0x388] ;  /* 0x0000e200ff107b82 */ /* 0x000ee40000000a00 */
[----:B------:R-:W-:Y:S01]  /*0180*/  IADD3 R7, PT, PT, R3, R6, RZ ;  /* 0x0000000603077210 */ /* 0x000fe20007ffe0ff */
[----:B------:R-:W4:Y:S01]  /*0190*/  LDCU.64 UR8, c[0x0][0x398] ;  /* 0x00007300ff0877ac */ /* 0x000f220008000a00 */
[----:B------:R-:W-:-:S04]  /*01a0*/  IADD3 R2, PT, PT, R2, R9, RZ ;  /* 0x0000000902027210 */ /* 0x000fc80007ffe0ff */
[----:B------:R-:W-:Y:S01]  /*01b0*/  IADD3 R11, PT, PT, R2, -0x1, RZ ;  /* 0xffffffff020b7810 */ /* 0x000fe20007ffe0ff */
[----:B0-----:R-:W-:-:S04]  /*01c0*/  IMAD.WIDE.U32 R8, R9, 0x8, R4 ;  /* 0x0000000809087825 */ /* 0x001fc800078e0004 */
[--C-:B------:R-:W-:Y:S02]  /*01d0*/  IMAD.WIDE.U32 R6, R7, 0x8, R4.reuse ;  /* 0x0000000807067825 */ /* 0x100fe400078e0004 */
[----:B-1----:R-:W5:Y:S02]  /*01e0*/  LDG.E.64 R8, desc[UR4][R8.64] ;  /* 0x0000000408087981 */ /* 0x002f64000c1e1b00 */
[--C-:B------:R-:W-:Y:S02]  /*01f0*/  IMAD.WIDE.U32 R10, R11, 0x8, R4.reuse ;  /* 0x000000080b0a7825 */ /* 0x100fe400078e0004 */
[----:B------:R-:W5:Y:S04]  /*0200*/  LDG.E.64 R6, desc[UR4][R6.64] ;  /* 0x0000000406067981 */ /* 0x000f68000c1e1b00 */
[----:B------:R-:W2:Y:S01]  /*0210*/  LDG.E.64 R10, desc[UR4][R10.64] ;  /* 0x000000040a0a7981 */ /* 0x000ea2000c1e1b00 */
[----:B------:R-:W-:-:S05]  /*0220*/  IMAD.WIDE.U32 R12, R2, 0x8, R4 ;  /* 0x00000008020c7825 */ /* 0x000fca00078e0004 */
[----:B------:R-:W4:Y:S01]  /*0230*/  LDG.E.64 R14, desc[UR4][R12.64+0x8] ;  /* 0x000008040c0e7981 */ /* 0x000f22000c1e1b00 */
[----:B-----5:R-:W-:Y:S01]  /*0240*/  DADD R4, R6, R8 ;  /* 0x0000000006047229 */ /* 0x020fe20000000008 */
[----:B---3--:R-:W-:-:S07]  /*0250*/  IMAD.WIDE.U32 R8, R2, 0x8, R16 ;  /* 0x0000000802087825 */ /* 0x008fce00078e0010 */
[----:B--2---:R-:W-:Y:S01]  /*0260*/  DADD R4, R4, R10 ;  /* 0x0000000004047229 */ /* 0x004fe2000000000a */
[----:B------:R-:W0:Y:S07]  /*0270*/  LDC.64 R10, c[0x0][0x3a0] ;  /* 0x0000e800ff0a7b82 */ /* 0x000e2e0000000a00 */
[----:B----4-:R-:W-:-:S08]  /*0280*/  DADD R4, R4, R14 ;  /* 0x0000000004047229 */ /* 0x010fd0000000000e */
[----:B------:R-:W-:-:S07]  /*0290*/  DMUL R4, R4, 0.25 ;  /* 0x3fd0000004047828 */ /* 0x000fce0000000000 */
[----:B------:R-:W-:Y:S04]  /*02a0*/  STG.E.64 desc[UR4][R8.64], R4 ;  /* 0x0000000408007986 */ /* 0x000fe8000c101b04 */
[----:B------:R-:W2:Y:S01]  /*02b0*/  LDG.E.64 R6, desc[UR4][R12.64] ;  /* 0x000000040c067981 */ /* 0x000ea2000c1e1b00 */
[----:B------:R-:W-:-:S04]  /*02c0*/  IMAD R3, R3, R0, -0x1 ;  /* 0xffffffff03037424 */ /* 0x000fc800078e0200 */
[----:B0-----:R-:W-:Y:S01]  /*02d0*/  IMAD.WIDE.U32 R2, R3, 0x8, R10 ;  /* 0x0000000803027825 */ /* 0x001fe200078e000a */
[----:B--2---:R-:W-:-:S08]  /*02e0*/  DADD R6, R4, -R6 ;  /* 0x0000000004067229 */ /* 0x004fd00000000806 */
[----:B------:R-:W-:-:S06]  /*02f0*/  DSETP.GT.AND P0, PT, R6, UR6, PT ;  /* 0x0000000606007e2a */ /* 0x000fcc000bf04000 */
[----:B------:R-:W-:Y:S02]  /*0300*/  FSEL R6, R6, UR8, P0 ;  /* 0x0000000806067c08 */ /* 0x000fe40008000000 */
[----:B------:R-:W-:-:S05]  /*0310*/  FSEL R7, R7, UR9, P0 ;  /* 0x0000000907077c08 */ /* 0x000fca0008000000 */
[----:B------:R-:W-:Y:S01]  /*0320*/  STG.E.64 desc[UR4][R2.64], R6 ;  /* 0x0000000602007986 */ /* 0x000fe2000c101b04 */
[----:B------:R-:W-:Y:S05]  /*0330*/  EXIT ;  /* 0x000000000000794d */ /* 0x000fea0003800000 */
.L_x_6:
        /* <DEDUP_REMOVED lines=12> */
.L_x_9:


//--------------------- .text._Z17updateTemperaturePKdPdi --------------------------
	.section	.text._Z17updateTemperaturePKdPdi,"ax",@progbits
	.align	128
        .global         _Z17updateTemperaturePKdPdi
        .type           _Z17updateTemperaturePKdPdi,@function
        .size           _Z17updateTemperaturePKdPdi,(.L_x_10 - _Z17updateTemperaturePKdPdi)
        .other          _Z17updateTemperaturePKdPdi,@"STO_CUDA_ENTRY STV_DEFAULT"
_Z17updateTemperaturePKdPdi:
.text._Z17updateTemperaturePKdPdi:
        /* <DEDUP_REMOVED lines=20> */
[----:B------:R-:W-:Y:S02]  /*0140*/  IMAD R7, R4, R5, R5 ;  /* 0x0000000504077224 */ /* 0x000fe400078e0205 */
[C---:B------:R-:W-:Y:S01]  /*0150*/  IMAD R6, R5.reuse, R6, R0 ;  /* 0x0000000605067224 */ /* 0x040fe200078e0200 */
[----:B------:R-:W2:Y:S02]  /*0160*/  LDC.64 R12, c[0x0][0x388] ;  /* 0x0000e200ff0c7b82 */ /* 0x000ea40000000a00 */
[----:B------:R-:W-:Y:S02]  /*0170*/  IADD3 R9, PT, PT, R0, R7, RZ ;  /* 0x0000000700097210 */ /* 0x000fe40007ffe0ff */
[----:B------:R-:W-:Y:S01]  /*0180*/  IADD3 R0, PT, PT, R5, R6, RZ ;  /* 0x0000000605007210 */ /* 0x000fe20007ffe0ff */
[----:B0-----:R-:W-:-:S04]  /*0190*/  IMAD.WIDE.U32 R6, R6, 0x8, R2 ;  /* 0x0000000806067825 */ /* 0x001fc800078e0002 */
[--C-:B------:R-:W-:Y:S01]  /*01a0*/  IMAD.WIDE.U32 R4, R9, 0x8, R2.reuse ;  /* 0x0000000809047825 */ /* 0x100fe200078e0002 */
[----:B------:R-:W-:Y:S01]  /*01b0*/  IADD3 R9, PT, PT, R0, -0x1, RZ ;  /* 0xffffffff00097810 */ /* 0x000fe20007ffe0ff */
[----:B-1----:R-:W3:Y:S04]  /*01c0*/  LDG.E.64 R6, desc[UR4][R6.64] ;  /* 0x0000000406067981 */ /* 0x002ee8000c1e1b00 */
[----:B------:R-:W3:Y:S01]  /*01d0*/  LDG.E.64 R4, desc[UR4][R4.64] ;  /* 0x0000000404047981 */ /* 0x000ee2000c1e1b00 */
[----:B------:R-:W-:-:S04]  /*01e0*/  IMAD.WIDE.U32 R8, R9, 0x8, R2 ;  /* 0x0000000809087825 */ /* 0x000fc800078e0002 */
[C---:B------:R-:W-:Y:S02]  /*01f0*/  IMAD.WIDE.U32 R10, R0.reuse, 0x8, R2 ;  /* 0x00000008000a7825 */ /* 0x040fe400078e0002 */
[----:B------:R-:W4:Y:S04]  /*0200*/  LDG.E.64 R8, desc[UR4][R8.64] ;  /* 0x0000000408087981 */ /* 0x000f28000c1e1b00 */
[----:B------:R-:W5:Y:S01]  /*0210*/  LDG.E.64 R10, desc[UR4][R10.64+0x8] ;  /* 0x000008040a0a7981 */ /* 0x000f62000c1e1b00 */
[----:B---3--:R-:W-:Y:S01]  /*0220*/  DADD R2, R4, R6 ;  /* 0x0000000004027229 */ /* 0x008fe20000000006 */
[----:B--2---:R-:W-:-:S07]  /*0230*/  IMAD.WIDE.U32 R6, R0, 0x8, R12 ;  /* 0x0000000800067825 */ /* 0x004fce00078e000c */
[----:B----4-:R-:W-:-:S08]  /*0240*/  DADD R2, R2, R8 ;  /* 0x0000000002027229 */ /* 0x010fd00000000008 */
[----:B-----5:R-:W-:-:S08]  /*0250*/  DADD R2, R2, R10 ;  /* 0x0000000002027229 */ /* 0x020fd0000000000a */
[----:B------:R-:W-:-:S07]  /*0260*/  DMUL R2, R2, 0.25 ;  /* 0x3fd0000002027828 */ /* 0x000fce0000000000 */
[----:B------:R-:W-:Y:S01]  /*0270*/  STG.E.64 desc[UR4][R6.64], R2 ;  /* 0x0000000206007986 */ /* 0x000fe2000c101b04 */
[----:B------:R-:W-:Y:S05]  /*0280*/  EXIT ;  /* 0x000000000000794d */ /* 0x000fea0003800000 */
.L_x_7:
        /* <DEDUP_REMOVED lines=15> */
.L_x_10:


//--------------------- .nv.shared._Z11reduceErrorPdS_i --------------------------
	.section	.nv.shared._Z11reduceErrorPdS_i,"aw",@nobits
	.sectionflags	@""
	.align	16
	.zero		1024


//--------------------- .nv.shared.reserved.0     --------------------------
	.section	.nv.shared.reserved.0,"aw",@nobits
	.weak		__nv_reservedSMEM_offset_0_alias
	.size		__nv_reservedSMEM_offset_0_alias, 0, 64
	.other		__nv_reservedSMEM_offset_0_alias,@"STO_CUDA_RESERVED_SHARED STV_DEFAULT"
__nv_reservedSMEM_offset_0_alias:
	.zero		0
	.zero		64


//--------------------- .nv.shared._Z11updateErrorPKdPdidS1_ --------------------------
	.section	.nv.shared._Z11updateErrorPKdPdidS1_,"aw",@nobits
	.sectionflags	@""
	.align	16
	.zero		1024


//--------------------- .nv.shared._Z17updateTemperaturePKdPdi --------------------------
	.section	.nv.shared._Z17updateTemperaturePKdPdi,"aw",@nobits
	.sectionflags	@""
	.align	16
	.zero		1024


//--------------------- .nv.constant0._Z11reduceErrorPdS_i --------------------------
	.section	.nv.constant0._Z11reduceErrorPdS_i,"a",@progbits
	.sectionflags	@""
	.align	4
.nv.constant0._Z11reduceErrorPdS_i:
	.zero		916


//--------------------- .nv.constant0._Z11updateErrorPKdPdidS1_ --------------------------
	.section	.nv.constant0._Z11updateErrorPKdPdidS1_,"a",@progbits
	.sectionflags	@""
	.align	4
.nv.constant0._Z11updateErrorPKdPdidS1_:
	.zero		936


//--------------------- .nv.constant0._Z17updateTemperaturePKdPdi --------------------------
	.section	.nv.constant0._Z17updateTemperaturePKdPdi,"a",@progbits
	.sectionflags	@""
	.align	4
.nv.constant0._Z17updateTemperaturePKdPdi:
	.zero		916


//--------------------- SYMBOLS --------------------------

	.type		.nv.reservedSmem.offset0,@object
	.size		.nv.reservedSmem.offset0,0x4
	.type		.nv.reservedSmem.cap,@object
	.size		.nv.reservedSmem.cap,0x4
